//
// Generated by NVIDIA NVVM Compiler
//
// Compiler Build ID: CL-36424714
// Cuda compilation tools, release 13.0, V13.0.88
// Based on NVVM 20.0.0
//

.version 9.0
.target sm_100
.address_size 64

	// .globl	_Z7GPUDoItPjii

.visible .entry _Z7GPUDoItPjii(
	.param .u64 .ptr .align 1 _Z7GPUDoItPjii_param_0,
	.param .u32 _Z7GPUDoItPjii_param_1,
	.param .u32 _Z7GPUDoItPjii_param_2
)
{
	.reg .pred 	%p<10>;
	.reg .b32 	%r<26>;
	.reg .b32 	%f<78>;
	.reg .b64 	%rd<5>;

	ld.param.u64 	%rd1, [_Z7GPUDoItPjii_param_0];
	ld.param.u32 	%r6, [_Z7GPUDoItPjii_param_1];
	ld.param.u32 	%r8, [_Z7GPUDoItPjii_param_2];
	mov.u32 	%r9, %ctaid.x;
	mov.u32 	%r10, %ntid.x;
	mov.u32 	%r11, %tid.x;
	mad.lo.s32 	%r12, %r9, %r10, %r11;
	div.s32 	%r2, %r12, %r6;
	mul.lo.s32 	%r13, %r2, %r6;
	sub.s32 	%r1, %r12, %r13;
	cvt.rn.f32.s32 	%f35, %r1;
	cvt.rn.f32.s32 	%f36, %r6;
	div.rn.f32 	%f37, %f35, %f36;
	fma.rn.f32 	%f77, %f37, 0f40000000, 0fBF800000;
	cvt.rn.f32.s32 	%f38, %r2;
	cvt.rn.f32.s32 	%f39, %r8;
	div.rn.f32 	%f40, %f38, %f39;
	fma.rn.f32 	%f76, %f40, 0f40000000, 0fBF800000;
	mov.b32 	%r24, 0;
	bra.uni 	$L__BB0_9;
$L__BB0_1:
	sub.f32 	%f47, %f34, %f33;
	mul.f32 	%f48, %f31, %f32;
	fma.rn.f32 	%f49, %f31, %f32, %f48;
	add.f32 	%f3, %f47, 0fBF4CCCCD;
	add.f32 	%f4, %f49, 0f3E1FBE77;
	mul.f32 	%f5, %f4, %f4;
	mul.f32 	%f6, %f3, %f3;
	add.f32 	%f50, %f5, %f6;
	setp.gt.f32 	%p2, %f50, 0f447A0000;
	@%p2 bra 	$L__BB0_10;
	sub.f32 	%f51, %f6, %f5;
	mul.f32 	%f52, %f3, %f4;
	fma.rn.f32 	%f53, %f3, %f4, %f52;
	add.f32 	%f7, %f51, 0fBF4CCCCD;
	add.f32 	%f8, %f53, 0f3E1FBE77;
	mul.f32 	%f9, %f8, %f8;
	mul.f32 	%f10, %f7, %f7;
	add.f32 	%f54, %f9, %f10;
	setp.gt.f32 	%p3, %f54, 0f447A0000;
	@%p3 bra 	$L__BB0_10;
	sub.f32 	%f55, %f10, %f9;
	mul.f32 	%f56, %f7, %f8;
	fma.rn.f32 	%f57, %f7, %f8, %f56;
	add.f32 	%f11, %f55, 0fBF4CCCCD;
	add.f32 	%f12, %f57, 0f3E1FBE77;
	mul.f32 	%f13, %f12, %f12;
	mul.f32 	%f14, %f11, %f11;
	add.f32 	%f58, %f13, %f14;
	setp.gt.f32 	%p4, %f58, 0f447A0000;
	@%p4 bra 	$L__BB0_10;
	sub.f32 	%f59, %f14, %f13;
	mul.f32 	%f60, %f11, %f12;
	fma.rn.f32 	%f61, %f11, %f12, %f60;
	add.f32 	%f15, %f59, 0fBF4CCCCD;
	add.f32 	%f16, %f61, 0f3E1FBE77;
	mul.f32 	%f17, %f16, %f16;
	mul.f32 	%f18, %f15, %f15;
	add.f32 	%f62, %f17, %f18;
	setp.gt.f32 	%p5, %f62, 0f447A0000;
	@%p5 bra 	$L__BB0_10;
	sub.f32 	%f63, %f18, %f17;
	mul.f32 	%f64, %f15, %f16;
	fma.rn.f32 	%f65, %f15, %f16, %f64;
	add.f32 	%f19, %f63, 0fBF4CCCCD;
	add.f32 	%f20, %f65, 0f3E1FBE77;
	mul.f32 	%f21, %f20, %f20;
	mul.f32 	%f22, %f19, %f19;
	add.f32 	%f66, %f21, %f22;
	setp.gt.f32 	%p6, %f66, 0f447A0000;
	@%p6 bra 	$L__BB0_10;
	sub.f32 	%f67, %f22, %f21;
	mul.f32 	%f68, %f19, %f20;
	fma.rn.f32 	%f69, %f19, %f20, %f68;
	add.f32 	%f23, %f67, 0fBF4CCCCD;
	add.f32 	%f24, %f69, 0f3E1FBE77;
	mul.f32 	%f25, %f24, %f24;
	mul.f32 	%f26, %f23, %f23;
	add.f32 	%f70, %f25, %f26;
	setp.gt.f32 	%p7, %f70, 0f447A0000;
	@%p7 bra 	$L__BB0_10;
	sub.f32 	%f71, %f26, %f25;
	mul.f32 	%f72, %f23, %f24;
	fma.rn.f32 	%f73, %f23, %f24, %f72;
	add.f32 	%f77, %f71, 0fBF4CCCCD;
	add.f32 	%f76, %f73, 0f3E1FBE77;
	mul.f32 	%f74, %f77, %f77;
	fma.rn.f32 	%f75, %f76, %f76, %f74;
	setp.gt.f32 	%p8, %f75, 0f447A0000;
	@%p8 bra 	$L__BB0_10;
	add.s32 	%r24, %r24, 8;
	setp.eq.s32 	%p9, %r24, 200;
	mov.b32 	%r25, 1;
	@%p9 bra 	$L__BB0_10;
$L__BB0_9:
	mul.f32 	%f41, %f77, %f77;
	mul.f32 	%f42, %f76, %f76;
	sub.f32 	%f43, %f41, %f42;
	mul.f32 	%f44, %f77, %f76;
	fma.rn.f32 	%f45, %f77, %f76, %f44;
	add.f32 	%f31, %f43, 0fBF4CCCCD;
	add.f32 	%f32, %f45, 0f3E1FBE77;
	mul.f32 	%f33, %f32, %f32;
	mul.f32 	%f34, %f31, %f31;
	add.f32 	%f46, %f33, %f34;
	setp.leu.f32 	%p1, %f46, 0f447A0000;
	mov.b32 	%r25, 0;
	@%p1 bra 	$L__BB0_1;
$L__BB0_10:
	cvta.to.global.u64 	%rd2, %rd1;
	mad.lo.s32 	%r23, %r2, %r6, %r1;
	mul.wide.s32 	%rd3, %r23, 4;
	add.s64 	%rd4, %rd2, %rd3;
	st.global.u32 	[%rd4], %r25;
	ret;

}


// ===== COMPILED SASS (sm_100) =====

	.target	sm_100

	.elftype	@"ET_EXEC"


//--------------------- .note.nv.tkinfo           --------------------------
	.section	.note.nv.tkinfo,"",@"SHT_NOTE"
	.sectionflags	@"SHF_NOTE_NV_TKINFO"
	.tkinfo
        /*0018*/ 	.word	0x00000002
        /*0030*/ 	.string	""
        /*0030*/ 	.string	"ptxas"
        /*0030*/ 	.string	"Cuda compilation tools, release 13.0, V13.0.88"
        /*0030*/ 	.string	"Build cuda_13.0.r13.0/compiler.36424714_0"
        /*0030*/ 	.string	"-arch sm_100 -m 64 "



//--------------------- .note.nv.cuinfo           --------------------------
	.section	.note.nv.cuinfo,"",@"SHT_NOTE"
	.sectionflags	@"SHF_NOTE_NV_CUINFO"
        /*0018*/ 	.short	0x0002
        /*001a*/ 	.short	0x0064
        /*001c*/ 	.short	0x0082
	.zero		2


//--------------------- .nv.info                  --------------------------
	.section	.nv.info,"",@"SHT_CUDA_INFO"
	.align	4


	//----- nvinfo : EIATTR_REGCOUNT
	.align		4
        /*0000*/ 	.byte	0x04, 0x2f
        /*0002*/ 	.short	(.L_1 - .L_0)
	.align		4
.L_0:
        /*0004*/ 	.word	index@(_Z7GPUDoItPjii)
        /*0008*/ 	.word	0x00000011


	//----- nvinfo : EIATTR_FRAME_SIZE
	.align		4
.L_1:
        /*000c*/ 	.byte	0x04, 0x11
        /*000e*/ 	.short	(.L_3 - .L_2)
	.align		4
.L_2:
        /*0010*/ 	.word	index@($__internal_0_$__cuda_sm3x_div_rn_noftz_f32_slowpath)
        /*0014*/ 	.word	0x00000000


	//----- nvinfo : EIATTR_FRAME_SIZE
	.align		4
.L_3:
        /*0018*/ 	.byte	0x04, 0x11
        /*001a*/ 	.short	(.L_5 - .L_4)
	.align		4
.L_4:
        /*001c*/ 	.word	index@(_Z7GPUDoItPjii)
        /*0020*/ 	.word	0x00000000


	//----- nvinfo : EIATTR_MIN_STACK_SIZE
	.align		4
.L_5:
        /*0024*/ 	.byte	0x04, 0x12
        /*0026*/ 	.short	(.L_7 - .L_6)
	.align		4
.L_6:
        /*0028*/ 	.word	index@(_Z7GPUDoItPjii)
        /*002c*/ 	.word	0x00000000
.L_7:


//--------------------- .nv.compat                --------------------------
	.section	.nv.compat,"",@"SHT_CUDA_COMPAT_INFO"
	.align	4
        /*0000*/ 	.byte	0x02, 0x09, 0x00, 0x00, 0x02, 0x02, 0x01, 0x00, 0x02, 0x05, 0x05, 0x00, 0x03, 0x07, 0x01, 0x01
        /*0010*/ 	.byte	0x02, 0x03, 0x00, 0x00, 0x02, 0x06, 0x01, 0x00, 0x04, 0x0b, 0x08, 0x00, 0x01, 0x00, 0x00, 0x00
        /*0020*/ 	.byte	0x00, 0x00, 0x00, 0x00


//--------------------- .nv.info._Z7GPUDoItPjii   --------------------------
	.section	.nv.info._Z7GPUDoItPjii,"",@"SHT_CUDA_INFO"
	.sectionflags	@""
	.align	4


	//----- nvinfo : EIATTR_CUDA_API_VERSION
	.align		4
        /*0000*/ 	.byte	0x04, 0x37
        /*0002*/ 	.short	(.L_9 - .L_8)
.L_8:
        /*0004*/ 	.word	0x00000082


	//----- nvinfo : EIATTR_KPARAM_INFO
	.align		4
.L_9:
        /*0008*/ 	.byte	0x04, 0x17
        /*000a*/ 	.short	(.L_11 - .L_10)
.L_10:
        /*000c*/ 	.word	0x00000000
        /*0010*/ 	.short	0x0002
        /*0012*/ 	.short	0x000c
        /*0014*/ 	.byte	0x00, 0xf0, 0x11, 0x00


	//----- nvinfo : EIATTR_KPARAM_INFO
	.align		4
.L_11:
        /*0018*/ 	.byte	0x04, 0x17
        /*001a*/ 	.short	(.L_13 - .L_12)
.L_12:
        /*001c*/ 	.word	0x00000000
        /*0020*/ 	.short	0x0001
        /*0022*/ 	.short	0x0008
        /*0024*/ 	.byte	0x00, 0xf0, 0x11, 0x00


	//----- nvinfo : EIATTR_KPARAM_INFO
	.align		4
.L_13:
        /*0028*/ 	.byte	0x04, 0x17
        /*002a*/ 	.short	(.L_15 - .L_14)
.L_14:
        /*002c*/ 	.word	0x00000000
        /*0030*/ 	.short	0x0000
        /*0032*/ 	.short	0x0000
        /*0034*/ 	.byte	0x00, 0xf5, 0x21, 0x00


	//----- nvinfo : EIATTR_SPARSE_MMA_MASK
	.align		4
.L_15:
        /*0038*/ 	.byte	0x03, 0x50
        /*003a*/ 	.short	0x0000


	//----- nvinfo : EIATTR_MAXREG_COUNT
	.align		4
        /*003c*/ 	.byte	0x03, 0x1b
        /*003e*/ 	.short	0x00ff


	//----- nvinfo : EIATTR_MERCURY_ISA_VERSION
	.align		4
        /*0040*/ 	.byte	0x03, 0x5f
        /*0042*/ 	.short	0x0101


	//----- nvinfo : EIATTR_VRC_CTA_INIT_COUNT
	.align		4
        /*0044*/ 	.byte	0x02, 0x4a
	.zero		1
	.zero		1


	//----- nvinfo : EIATTR_EXIT_INSTR_OFFSETS
	.align		4
        /*0048*/ 	.byte	0x04, 0x1c
        /*004a*/ 	.short	(.L_17 - .L_16)


	//   ....[0]....
.L_16:
        /*004c*/ 	.word	0x00000a20


	//----- nvinfo : EIATTR_CRS_STACK_SIZE
	.align		4
.L_17:
        /*0050*/ 	.byte	0x04, 0x1e
        /*0052*/ 	.short	(.L_19 - .L_18)
.L_18:
        /*0054*/ 	.word	0x00000000


	//----- nvinfo : EIATTR_CBANK_PARAM_SIZE
	.align		4
.L_19:
        /*0058*/ 	.byte	0x03, 0x19
        /*005a*/ 	.short	0x0010


	//----- nvinfo : EIATTR_PARAM_CBANK
	.align		4
        /*005c*/ 	.byte	0x04, 0x0a
        /*005e*/ 	.short	(.L_21 - .L_20)
	.align		4
.L_20:
        /*0060*/ 	.word	index@(.nv.constant0._Z7GPUDoItPjii)
        /*0064*/ 	.short	0x0380
        /*0066*/ 	.short	0x0010


	//----- nvinfo : EIATTR_SW_WAR
	.align		4
.L_21:
        /*0068*/ 	.byte	0x04, 0x36
        /*006a*/ 	.short	(.L_23 - .L_22)
.L_22:
        /*006c*/ 	.word	0x00000008
.L_23:


//--------------------- .nv.callgraph             --------------------------
	.section	.nv.callgraph,"",@"SHT_CUDA_CALLGRAPH"
	.align	4
	.sectionentsize	8
	.align		4
        /*0000*/ 	.word	0x00000000
	.align		4
        /*0004*/ 	.word	0xffffffff
	.align		4
        /*0008*/ 	.word	0x00000000
	.align		4
        /*000c*/ 	.word	0xfffffffe
	.align		4
        /*0010*/ 	.word	0x00000000
	.align		4
        /*0014*/ 	.word	0xfffffffd
	.align		4
        /*0018*/ 	.word	0x00000000
	.align		4
        /*001c*/ 	.word	0xfffffffc


//--------------------- .text._Z7GPUDoItPjii      --------------------------
	.section	.text._Z7GPUDoItPjii,"ax",@progbits
	.align	128
        .global         _Z7GPUDoItPjii
        .type           _Z7GPUDoItPjii,@function
        .size           _Z7GPUDoItPjii,(.L_x_19 - _Z7GPUDoItPjii)
        .other          _Z7GPUDoItPjii,@"STO_CUDA_ENTRY STV_DEFAULT"
_Z7GPUDoItPjii:
.text._Z7GPUDoItPjii:
[----:B------:R-:W-:Y:S08]  /*0000*/  LDC R1, c[0x0][0x37c] ;  /* 0x0000df00ff017b82 */ /* 0x000ff00000000800 */
[----:B------:R-:W0:Y:S01]  /*0010*/  LDC R6, c[0x0][0x388] ;  /* 0x0000e200ff067b82 */ /* 0x000e220000000800 */
[----:B------:R-:W1:Y:S01]  /*0020*/  S2R R4, SR_TID.X ;  /* 0x0000000000047919 */ /* 0x000e620000002100 */
[----:B------:R-:W-:Y:S06]  /*0030*/  BSSY.RECONVERGENT B0, `(.L_x_0) ;  /* 0x000002a000007945 */ /* 0x000fec0003800200 */
[----:B------:R-:W1:Y:S08]  /*0040*/  S2UR UR4, SR_CTAID.X ;  /* 0x00000000000479c3 */ /* 0x000e700000002500 */
[----:B------:R-:W1:Y:S01]  /*0050*/  LDC R5, c[0x0][0x360] ;  /* 0x0000d800ff057b82 */ /* 0x000e620000000800 */
[----:B0-----:R-:W-:-:S04]  /*0060*/  IABS R7, R6 ;  /* 0x0000000600077213 */ /* 0x001fc80000000000 */
[----:B------:R-:W0:Y:S01]  /*0070*/  I2F.RP R0, R7 ;  /* 0x0000000700007306 */ /* 0x000e220000209400 */
[----:B-1----:R-:W-:-:S07]  /*0080*/  IMAD R5, R5, UR4, R4 ;  /* 0x0000000405057c24 */ /* 0x002fce000f8e0204 */
[----:B0-----:R-:W0:Y:S02]  /*0090*/  MUFU.RCP R0, R0 ;  /* 0x0000000000007308 */ /* 0x001e240000001000 */
[----:B0-----:R-:W-:Y:S02]  /*00a0*/  IADD3 R2, PT, PT, R0, 0xffffffe, RZ ;  /* 0x0ffffffe00027810 */ /* 0x001fe40007ffe0ff */
[----:B------:R-:W-:-:S04]  /*00b0*/  IABS R0, R5 ;  /* 0x0000000500007213 */ /* 0x000fc80000000000 */
[----:B------:R0:W1:Y:S02]  /*00c0*/  F2I.FTZ.U32.TRUNC.NTZ R3, R2 ;  /* 0x0000000200037305 */ /* 0x000064000021f000 */
[----:B0-----:R-:W-:Y:S01]  /*00d0*/  HFMA2 R2, -RZ, RZ, 0, 0 ;  /* 0x00000000ff027431 */ /* 0x001fe200000001ff */
[----:B-1----:R-:W-:-:S05]  /*00e0*/  IADD3 R8, PT, PT, RZ, -R3, RZ ;  /* 0x80000003ff087210 */ /* 0x002fca0007ffe0ff */
[----:B------:R-:W-:-:S04]  /*00f0*/  IMAD R9, R8, R7, RZ ;  /* 0x0000000708097224 */ /* 0x000fc800078e02ff */
[----:B------:R-:W-:-:S06]  /*0100*/  IMAD.HI.U32 R3, R3, R9, R2 ;  /* 0x0000000903037227 */ /* 0x000fcc00078e0002 */
[----:B------:R-:W-:-:S05]  /*0110*/  IMAD.HI.U32 R2, R3, R0, RZ ;  /* 0x0000000003027227 */ /* 0x000fca00078e00ff */
[----:B------:R-:W-:-:S05]  /*0120*/  IADD3 R3, PT, PT, -R2, RZ, RZ ;  /* 0x000000ff02037210 */ /* 0x000fca0007ffe1ff */
[----:B------:R-:W-:Y:S01]  /*0130*/  IMAD R0, R7, R3, R0 ;  /* 0x0000000307007224 */ /* 0x000fe200078e0200 */
[----:B------:R-:W-:-:S04]  /*0140*/  I2FP.F32.S32 R3, R6 ;  /* 0x0000000600037245 */ /* 0x000fc80000201400 */
[----:B------:R-:W-:Y:S01]  /*0150*/  ISETP.GT.U32.AND P2, PT, R7, R0, PT ;  /* 0x000000000700720c */ /* 0x000fe20003f44070 */
[----:B------:R-:W0:-:S12]  /*0160*/  MUFU.RCP R4, R3 ;  /* 0x0000000300047308 */ /* 0x000e180000001000 */
[-C--:B------:R-:W-:Y:S02]  /*0170*/  @!P2 IADD3 R0, PT, PT, R0, -R7.reuse, RZ ;  /* 0x800000070000a210 */ /* 0x080fe40007ffe0ff */
[----:B------:R-:W-:Y:S02]  /*0180*/  @!P2 IADD3 R2, PT, PT, R2, 0x1, RZ ;  /* 0x000000010202a810 */ /* 0x000fe40007ffe0ff */
[----:B------:R-:W-:Y:S01]  /*0190*/  ISETP.GE.U32.AND P0, PT, R0, R7, PT ;  /* 0x000000070000720c */ /* 0x000fe20003f06070 */
[----:B0-----:R-:W-:Y:S01]  /*01a0*/  FFMA R7, -R3, R4, 1 ;  /* 0x3f80000003077423 */ /* 0x001fe20000000104 */
[----:B------:R-:W-:Y:S02]  /*01b0*/  LOP3.LUT R0, R5, R6, RZ, 0x3c, !PT ;  /* 0x0000000605007212 */ /* 0x000fe400078e3cff */
[----:B------:R-:W-:Y:S01]  /*01c0*/  ISETP.NE.AND P2, PT, R6, RZ, PT ;  /* 0x000000ff0600720c */ /* 0x000fe20003f45270 */
[----:B------:R-:W-:Y:S01]  /*01d0*/  FFMA R7, R4, R7, R4 ;  /* 0x0000000704077223 */ /* 0x000fe20000000004 */
[----:B------:R-:W-:-:S07]  /*01e0*/  ISETP.GE.AND P1, PT, R0, RZ, PT ;  /* 0x000000ff0000720c */ /* 0x000fce0003f26270 */
[----:B------:R-:W-:-:S06]  /*01f0*/  @P0 IADD3 R2, PT, PT, R2, 0x1, RZ ;  /* 0x0000000102020810 */ /* 0x000fcc0007ffe0ff */
[----:B------:R-:W-:Y:S02]  /*0200*/  @!P1 IADD3 R2, PT, PT, -R2, RZ, RZ ;  /* 0x000000ff02029210 */ /* 0x000fe40007ffe1ff */
[----:B------:R-:W-:-:S04]  /*0210*/  @!P2 LOP3.LUT R2, RZ, R6, RZ, 0x33, !PT ;  /* 0x00000006ff02a212 */ /* 0x000fc800078e33ff */
[----:B------:R-:W-:-:S05]  /*0220*/  IADD3 R0, PT, PT, -R2, RZ, RZ ;  /* 0x000000ff02007210 */ /* 0x000fca0007ffe1ff */
[----:B------:R-:W-:-:S05]  /*0230*/  IMAD R5, R6, R0, R5 ;  /* 0x0000000006057224 */ /* 0x000fca00078e0205 */
[----:B------:R-:W-:-:S04]  /*0240*/  I2FP.F32.S32 R0, R5 ;  /* 0x0000000500007245 */ /* 0x000fc80000201400 */
[----:B------:R-:W0:Y:S01]  /*0250*/  FCHK P0, R0, R3 ;  /* 0x0000000300007302 */ /* 0x000e220000000000 */
[----:B------:R-:W-:-:S04]  /*0260*/  FFMA R4, R0, R7, RZ ;  /* 0x0000000700047223 */ /* 0x000fc800000000ff */
[----:B------:R-:W-:-:S04]  /*0270*/  FFMA R6, -R3, R4, R0 ;  /* 0x0000000403067223 */ /* 0x000fc80000000100 */
[----:B------:R-:W-:Y:S01]  /*0280*/  FFMA R4, R7, R6, R4 ;  /* 0x0000000607047223 */ /* 0x000fe20000000004 */
[----:B0-----:R-:W-:Y:S06]  /*0290*/  @!P0 BRA `(.L_x_1) ;  /* 0x00000000000c8947 */ /* 0x001fec0003800000 */
[----:B------:R-:W-:-:S07]  /*02a0*/  MOV R6, 0x2c0 ;  /* 0x000002c000067802 */ /* 0x000fce0000000f00 */
[----:B------:R-:W-:Y:S05]  /*02b0*/  CALL.REL.NOINC `($__internal_0_$__cuda_sm3x_div_rn_noftz_f32_slowpath) ;  /* 0x0000000400dc7944 */ /* 0x000fea0003c00000 */
[----:B------:R-:W-:-:S07]  /*02c0*/  MOV R4, R0 ;  /* 0x0000000000047202 */ /* 0x000fce0000000f00 */
.L_x_1:
[----:B------:R-:W-:Y:S05]  /*02d0*/  BSYNC.RECONVERGENT B0 ;  /* 0x0000000000007941 */ /* 0x000fea0003800200 */
.L_x_0:
[----:B------:R-:W0:Y:S01]  /*02e0*/  LDCU UR4, c[0x0][0x38c] ;  /* 0x00007180ff0477ac */ /* 0x000e220008000800 */
[----:B------:R-:W-:Y:S01]  /*02f0*/  I2FP.F32.S32 R0, R2 ;  /* 0x0000000200007245 */ /* 0x000fe20000201400 */
[----:B------:R-:W-:Y:S01]  /*0300*/  IMAD.MOV.U32 R9, RZ, RZ, 0x40000000 ;  /* 0x40000000ff097424 */ /* 0x000fe200078e00ff */
[----:B------:R-:W-:Y:S03]  /*0310*/  BSSY.RECONVERGENT B0, `(.L_x_2) ;  /* 0x000000e000007945 */ /* 0x000fe60003800200 */
[----:B------:R-:W-:Y:S01]  /*0320*/  FFMA R4, R4, R9, -1 ;  /* 0xbf80000004047423 */ /* 0x000fe20000000009 */
[----:B0-----:R-:W-:-:S04]  /*0330*/  I2FP.F32.S32 R3, UR4 ;  /* 0x0000000400037c45 */ /* 0x001fc80008201400 */
[----:B------:R-:W0:Y:S08]  /*0340*/  MUFU.RCP R6, R3 ;  /* 0x0000000300067308 */ /* 0x000e300000001000 */
[----:B------:R-:W1:Y:S01]  /*0350*/  FCHK P0, R0, R3 ;  /* 0x0000000300007302 */ /* 0x000e620000000000 */
[----:B0-----:R-:W-:-:S04]  /*0360*/  FFMA R7, -R3, R6, 1 ;  /* 0x3f80000003077423 */ /* 0x001fc80000000106 */
[----:B------:R-:W-:-:S04]  /*0370*/  FFMA R7, R6, R7, R6 ;  /* 0x0000000706077223 */ /* 0x000fc80000000006 */
[----:B------:R-:W-:-:S04]  /*0380*/  FFMA R6, R0, R7, RZ ;  /* 0x0000000700067223 */ /* 0x000fc800000000ff */
[----:B------:R-:W-:-:S04]  /*0390*/  FFMA R8, -R3, R6, R0 ;  /* 0x0000000603087223 */ /* 0x000fc80000000100 */
[----:B------:R-:W-:Y:S01]  /*03a0*/  FFMA R6, R7, R8, R6 ;  /* 0x0000000807067223 */ /* 0x000fe20000000006 */
[----:B-1----:R-:W-:Y:S06]  /*03b0*/  @!P0 BRA `(.L_x_3) ;  /* 0x00000000000c8947 */ /* 0x002fec0003800000 */
[----:B------:R-:W-:-:S07]  /*03c0*/  MOV R6, 0x3e0 ;  /* 0x000003e000067802 */ /* 0x000fce0000000f00 */
[----:B------:R-:W-:Y:S05]  /*03d0*/  CALL.REL.NOINC `($__internal_0_$__cuda_sm3x_div_rn_noftz_f32_slowpath) ;  /* 0x0000000400947944 */ /* 0x000fea0003c00000 */
[----:B------:R-:W-:-:S07]  /*03e0*/  MOV R6, R0 ;  /* 0x0000000000067202 */ /* 0x000fce0000000f00 */
.L_x_3:
[----:B------:R-:W-:Y:S05]  /*03f0*/  BSYNC.RECONVERGENT B0 ;  /* 0x0000000000007941 */ /* 0x000fea0003800200 */
.L_x_2:
[----:B------:R-:W-:Y:S01]  /*0400*/  HFMA2 R3, -RZ, RZ, 2, 0 ;  /* 0x40000000ff037431 */ /* 0x000fe200000001ff */
[----:B------:R-:W-:Y:S01]  /*0410*/  BSSY.RECONVERGENT B0, `(.L_x_4) ;  /* 0x000005b000007945 */ /* 0x000fe20003800200 */
[----:B------:R-:W-:Y:S01]  /*0420*/  MOV R7, RZ ;  /* 0x000000ff00077202 */ /* 0x000fe20000000f00 */
[----:B------:R-:W0:Y:S02]  /*0430*/  LDCU.64 UR4, c[0x0][0x358] ;  /* 0x00006b00ff0477ac */ /* 0x000e240008000a00 */
[----:B------:R-:W-:-:S07]  /*0440*/  FFMA R3, R6, R3, -1 ;  /* 0xbf80000006037423 */ /* 0x000fce0000000003 */
.L_x_6:
[C---:B------:R-:W-:Y:S01]  /*0450*/  FMUL R0, R3.reuse, R4 ;  /* 0x0000000403007220 */ /* 0x040fe20000400000 */
[----:B------:R-:W-:-:S03]  /*0460*/  FMUL R9, R3, R3 ;  /* 0x0000000303097220 */ /* 0x000fc60000400000 */
[-C--:B------:R-:W-:Y:S01]  /*0470*/  FFMA R0, R3, R4.reuse, R0 ;  /* 0x0000000403007223 */ /* 0x080fe20000000000 */
[----:B------:R-:W-:-:S03]  /*0480*/  FFMA R9, R4, R4, -R9 ;  /* 0x0000000404097223 */ /* 0x000fc60000000809 */
[----:B------:R-:W-:Y:S01]  /*0490*/  FADD R6, R0, 0.15600000321865081787 ;  /* 0x3e1fbe7700067421 */ /* 0x000fe20000000000 */
[----:B------:R-:W-:-:S03]  /*04a0*/  FADD R9, R9, -0.80000001192092895508 ;  /* 0xbf4ccccd09097421 */ /* 0x000fc60000000000 */
[----:B------:R-:W-:Y:S01]  /*04b0*/  FMUL R3, R6, R6 ;  /* 0x0000000606037220 */ /* 0x000fe20000400000 */
[----:B------:R-:W-:-:S04]  /*04c0*/  FMUL R8, R9, R9 ;  /* 0x0000000909087220 */ /* 0x000fc80000400000 */
[----:B------:R-:W-:-:S05]  /*04d0*/  FADD R0, R3, R8 ;  /* 0x0000000803007221 */ /* 0x000fca0000000000 */
[----:B------:R-:W-:Y:S02]  /*04e0*/  FSETP.GT.AND P0, PT, R0, 1000, PT ;  /* 0x447a00000000780b */ /* 0x000fe40003f04000 */
[----:B------:R-:W-:-:S11]  /*04f0*/  MOV R0, RZ ;  /* 0x000000ff00007202 */ /* 0x000fd60000000f00 */
[----:B------:R-:W-:Y:S05]  /*0500*/  @P0 BRA `(.L_x_5) ;  /* 0x00000004002c0947 */ /* 0x000fea0003800000 */
[----:B------:R-:W-:Y:S01]  /*0510*/  FMUL R4, R9, R6 ;  /* 0x0000000609047220 */ /* 0x000fe20000400000 */
[----:B------:R-:W-:-:S03]  /*0520*/  FADD R3, -R3, R8 ;  /* 0x0000000803037221 */ /* 0x000fc60000000100 */
[----:B------:R-:W-:Y:S01]  /*0530*/  FFMA R4, R9, R6, R4 ;  /* 0x0000000609047223 */ /* 0x000fe20000000004 */
[----:B------:R-:W-:-:S03]  /*0540*/  FADD R9, R3, -0.80000001192092895508 ;  /* 0xbf4ccccd03097421 */ /* 0x000fc60000000000 */
[----:B------:R-:W-:Y:S01]  /*0550*/  FADD R6, R4, 0.15600000321865081787 ;  /* 0x3e1fbe7704067421 */ /* 0x000fe20000000000 */
[----:B------:R-:W-:-:S03]  /*0560*/  FMUL R8, R9, R9 ;  /* 0x0000000909087220 */ /* 0x000fc60000400000 */
[----:B------:R-:W-:-:S04]  /*0570*/  FMUL R3, R6, R6 ;  /* 0x0000000606037220 */ /* 0x000fc80000400000 */
[----:B------:R-:W-:-:S05]  /*0580*/  FADD R4, R3, R8 ;  /* 0x0000000803047221 */ /* 0x000fca0000000000 */
[----:B------:R-:W-:-:S13]  /*0590*/  FSETP.GT.AND P0, PT, R4, 1000, PT ;  /* 0x447a00000400780b */ /* 0x000fda0003f04000 */
        /* <DEDUP_REMOVED lines=56> */
[----:B------:R-:W-:-:S04]  /*0920*/  FMUL R9, R3, R3 ;  /* 0x0000000303097220 */ /* 0x000fc80000400000 */
[----:B------:R-:W-:-:S05]  /*0930*/  FFMA R9, R6, R6, R9 ;  /* 0x0000000606097223 */ /* 0x000fca0000000009 */
[----:B------:R-:W-:-:S13]  /*0940*/  FSETP.GT.AND P0, PT, R9, 1000, PT ;  /* 0x447a00000900780b */ /* 0x000fda0003f04000 */
[----:B------:R-:W-:Y:S05]  /*0950*/  @P0 BRA `(.L_x_5) ;  /* 0x0000000000180947 */ /* 0x000fea0003800000 */
[----:B------:R-:W-:Y:S02]  /*0960*/  IADD3 R7, PT, PT, R7, 0x8, RZ ;  /* 0x0000000807077810 */ /* 0x000fe40007ffe0ff */
[----:B------:R-:W-:Y:S02]  /*0970*/  MOV R4, R3 ;  /* 0x0000000300047202 */ /* 0x000fe40000000f00 */
[----:B------:R-:W-:Y:S02]  /*0980*/  ISETP.NE.AND P0, PT, R7, 0xc8, PT ;  /* 0x000000c80700780c */ /* 0x000fe40003f05270 */
[----:B------:R-:W-:-:S11]  /*0990*/  MOV R3, R6 ;  /* 0x0000000600037202 */ /* 0x000fd60000000f00 */
[----:B------:R-:W-:Y:S05]  /*09a0*/  @P0 BRA `(.L_x_6) ;  /* 0xfffffff800a80947 */ /* 0x000fea000383ffff */
[----:B------:R-:W-:-:S07]  /*09b0*/  IMAD.MOV.U32 R0, RZ, RZ, 0x1 ;  /* 0x00000001ff007424 */ /* 0x000fce00078e00ff */
.L_x_5:
[----:B0-----:R-:W-:Y:S05]  /*09c0*/  BSYNC.RECONVERGENT B0 ;  /* 0x0000000000007941 */ /* 0x001fea0003800200 */
.L_x_4:
[----:B------:R-:W0:Y:S01]  /*09d0*/  LDC.64 R6, c[0x0][0x380] ;  /* 0x0000e000ff067b82 */ /* 0x000e220000000a00 */
[----:B------:R-:W1:Y:S02]  /*09e0*/  LDCU UR6, c[0x0][0x388] ;  /* 0x00007100ff0677ac */ /* 0x000e640008000800 */
[----:B-1----:R-:W-:-:S04]  /*09f0*/  IMAD R3, R2, UR6, R5 ;  /* 0x0000000602037c24 */ /* 0x002fc8000f8e0205 */
[----:B0-----:R-:W-:-:S05]  /*0a00*/  IMAD.WIDE R2, R3, 0x4, R6 ;  /* 0x0000000403027825 */ /* 0x001fca00078e0206 */
[----:B------:R-:W-:Y:S01]  /*0a10*/  STG.E desc[UR4][R2.64], R0 ;  /* 0x0000000002007986 */ /* 0x000fe2000c101904 */
[----:B------:R-:W-:Y:S05]  /*0a20*/  EXIT ;  /* 0x000000000000794d */ /* 0x000fea0003800000 */
        .weak           $__internal_0_$__cuda_sm3x_div_rn_noftz_f32_slowpath
        .type           $__internal_0_$__cuda_sm3x_div_rn_noftz_f32_slowpath,@function
        .size           $__internal_0_$__cuda_sm3x_div_rn_noftz_f32_slowpath,(.L_x_19 - $__internal_0_$__cuda_sm3x_div_rn_noftz_f32_slowpath)
$__internal_0_$__cuda_sm3x_div_rn_noftz_f32_slowpath:
[----:B------:R-:W-:Y:S01]  /*0a30*/  SHF.R.U32.HI R8, RZ, 0x17, R3 ;  /* 0x00000017ff087819 */ /* 0x000fe20000011603 */
[----:B------:R-:W-:Y:S01]  /*0a40*/  BSSY.RECONVERGENT B1, `(.L_x_7) ;  /* 0x0000062000017945 */ /* 0x000fe20003800200 */
[----:B------:R-:W-:Y:S02]  /*0a50*/  SHF.R.U32.HI R7, RZ, 0x17, R0 ;  /* 0x00000017ff077819 */ /* 0x000fe40000011600 */
[----:B------:R-:W-:Y:S02]  /*0a60*/  LOP3.LUT R12, R8, 0xff, RZ, 0xc0, !PT ;  /* 0x000000ff080c7812 */ /* 0x000fe400078ec0ff */
[----:B------:R-:W-:Y:S02]  /*0a70*/  LOP3.LUT R10, R7, 0xff, RZ, 0xc0, !PT ;  /* 0x000000ff070a7812 */ /* 0x000fe400078ec0ff */
[----:B------:R-:W-:Y:S02]  /*0a80*/  IADD3 R9, PT, PT, R12, -0x1, RZ ;  /* 0xffffffff0c097810 */ /* 0x000fe40007ffe0ff */
[----:B------:R-:W-:-:S02]  /*0a90*/  IADD3 R8, PT, PT, R10, -0x1, RZ ;  /* 0xffffffff0a087810 */ /* 0x000fc40007ffe0ff */
[----:B------:R-:W-:-:S04]  /*0aa0*/  ISETP.GT.U32.AND P0, PT, R9, 0xfd, PT ;  /* 0x000000fd0900780c */ /* 0x000fc80003f04070 */
[----:B------:R-:W-:-:S13]  /*0ab0*/  ISETP.GT.U32.OR P0, PT, R8, 0xfd, P0 ;  /* 0x000000fd0800780c */ /* 0x000fda0000704470 */
[----:B------:R-:W-:Y:S01]  /*0ac0*/  @!P0 MOV R7, RZ ;  /* 0x000000ff00078202 */ /* 0x000fe20000000f00 */
[----:B------:R-:W-:Y:S06]  /*0ad0*/  @!P0 BRA `(.L_x_8) ;  /* 0x00000000005c8947 */ /* 0x000fec0003800000 */
[----:B------:R-:W-:Y:S02]  /*0ae0*/  FSETP.GTU.FTZ.AND P0, PT, |R0|, +INF , PT ;  /* 0x7f8000000000780b */ /* 0x000fe40003f1c200 */
[----:B------:R-:W-:-:S04]  /*0af0*/  FSETP.GTU.FTZ.AND P1, PT, |R3|, +INF , PT ;  /* 0x7f8000000300780b */ /* 0x000fc80003f3c200 */
[----:B------:R-:W-:-:S13]  /*0b00*/  PLOP3.LUT P0, PT, P0, P1, PT, 0xf8, 0x8f ;  /* 0x00000000008f781c */ /* 0x000fda0000703f70 */
[----:B------:R-:W-:Y:S05]  /*0b10*/  @P0 BRA `(.L_x_9) ;  /* 0x00000004004c0947 */ /* 0x000fea0003800000 */
[----:B------:R-:W-:-:S13]  /*0b20*/  LOP3.LUT P0, RZ, R3, 0x7fffffff, R0, 0xc8, !PT ;  /* 0x7fffffff03ff7812 */ /* 0x000fda000780c800 */
[----:B------:R-:W-:Y:S05]  /*0b30*/  @!P0 BRA `(.L_x_10) ;  /* 0x00000004003c8947 */ /* 0x000fea0003800000 */
[C---:B------:R-:W-:Y:S02]  /*0b40*/  FSETP.NEU.FTZ.AND P2, PT, |R0|.reuse, +INF , PT ;  /* 0x7f8000000000780b */ /* 0x040fe40003f5d200 */
[----:B------:R-:W-:Y:S02]  /*0b50*/  FSETP.NEU.FTZ.AND P1, PT, |R3|, +INF , PT ;  /* 0x7f8000000300780b */ /* 0x000fe40003f3d200 */
[----:B------:R-:W-:-:S11]  /*0b60*/  FSETP.NEU.FTZ.AND P0, PT, |R0|, +INF , PT ;  /* 0x7f8000000000780b */ /* 0x000fd60003f1d200 */
[----:B------:R-:W-:Y:S05]  /*0b70*/  @!P1 BRA !P2, `(.L_x_10) ;  /* 0x00000004002c9947 */ /* 0x000fea0005000000 */
[----:B------:R-:W-:-:S04]  /*0b80*/  LOP3.LUT P2, RZ, R0, 0x7fffffff, RZ, 0xc0, !PT ;  /* 0x7fffffff00ff7812 */ /* 0x000fc8000784c0ff */
[----:B------:R-:W-:-:S13]  /*0b90*/  PLOP3.LUT P1, PT, P1, P2, PT, 0x2f, 0xf2 ;  /* 0x0000000000f2781c */ /* 0x000fda0000f24577 */
[----:B------:R-:W-:Y:S05]  /*0ba0*/  @P1 BRA `(.L_x_11) ;  /* 0x0000000400181947 */ /* 0x000fea0003800000 */
[----:B------:R-:W-:-:S04]  /*0bb0*/  LOP3.LUT P1, RZ, R3, 0x7fffffff, RZ, 0xc0, !PT ;  /* 0x7fffffff03ff7812 */ /* 0x000fc8000782c0ff */
[----:B------:R-:W-:-:S13]  /*0bc0*/  PLOP3.LUT P0, PT, P0, P1, PT, 0x2f, 0xf2 ;  /* 0x0000000000f2781c */ /* 0x000fda0000702577 */
[----:B------:R-:W-:Y:S05]  /*0bd0*/  @P0 BRA `(.L_x_12) ;  /* 0x0000000400000947 */ /* 0x000fea0003800000 */
[----:B------:R-:W-:Y:S02]  /*0be0*/  ISETP.GE.AND P0, PT, R8, RZ, PT ;  /* 0x000000ff0800720c */ /* 0x000fe40003f06270 */
[----:B------:R-:W-:-:S11]  /*0bf0*/  ISETP.GE.AND P1, PT, R9, RZ, PT ;  /* 0x000000ff0900720c */ /* 0x000fd60003f26270 */
[----:B------:R-:W-:Y:S01]  /*0c00*/  @P0 MOV R7, RZ ;  /* 0x000000ff00070202 */ /* 0x000fe20000000f00 */
[----:B------:R-:W-:Y:S01]  /*0c10*/  @!P0 FFMA R0, R0, 1.84467440737095516160e+19, RZ ;  /* 0x5f80000000008823 */ /* 0x000fe200000000ff */
[----:B------:R-:W-:Y:S01]  /*0c20*/  @!P0 MOV R7, 0xffffffc0 ;  /* 0xffffffc000078802 */ /* 0x000fe20000000f00 */
[----:B------:R-:W-:-:S03]  /*0c30*/  @!P1 FFMA R3, R3, 1.84467440737095516160e+19, RZ ;  /* 0x5f80000003039823 */ /* 0x000fc600000000ff */
[----:B------:R-:W-:-:S07]  /*0c40*/  @!P1 IADD3 R7, PT, PT, R7, 0x40, RZ ;  /* 0x0000004007079810 */ /* 0x000fce0007ffe0ff */
.L_x_8:
[----:B------:R-:W-:Y:S01]  /*0c50*/  LEA R8, R12, 0xc0800000, 0x17 ;  /* 0xc08000000c087811 */ /* 0x000fe200078eb8ff */
[----:B------:R-:W-:Y:S03]  /*0c60*/  BSSY.RECONVERGENT B2, `(.L_x_13) ;  /* 0x0000036000027945 */ /* 0x000fe60003800200 */
[----:B------:R-:W-:Y:S01]  /*0c70*/  IADD3 R8, PT, PT, -R8, R3, RZ ;  /* 0x0000000308087210 */ /* 0x000fe20007ffe1ff */
[----:B------:R-:W-:-:S03]  /*0c80*/  VIADD R3, R10, 0xffffff81 ;  /* 0xffffff810a037836 */ /* 0x000fc60000000000 */
[----:B------:R0:W1:Y:S01]  /*0c90*/  MUFU.RCP R9, R8 ;  /* 0x0000000800097308 */ /* 0x0000620000001000 */
[----:B------:R-:W-:Y:S01]  /*0ca0*/  FADD.FTZ R11, -R8, -RZ ;  /* 0x800000ff080b7221 */ /* 0x000fe20000010100 */
[C---:B------:R-:W-:Y:S01]  /*0cb0*/  IMAD R0, R3.reuse, -0x800000, R0 ;  /* 0xff80000003007824 */ /* 0x040fe200078e0200 */
[----:B0-----:R-:W-:-:S04]  /*0cc0*/  IADD3 R8, PT, PT, R3, 0x7f, -R12 ;  /* 0x0000007f03087810 */ /* 0x001fc80007ffe80c */
[----:B------:R-:W-:Y:S01]  /*0cd0*/  IADD3 R8, PT, PT, R8, R7, RZ ;  /* 0x0000000708087210 */ /* 0x000fe20007ffe0ff */
[----:B-1----:R-:W-:-:S04]  /*0ce0*/  FFMA R10, R9, R11, 1 ;  /* 0x3f800000090a7423 */ /* 0x002fc8000000000b */
[----:B------:R-:W-:-:S04]  /*0cf0*/  FFMA R14, R9, R10, R9 ;  /* 0x0000000a090e7223 */ /* 0x000fc80000000009 */
[----:B------:R-:W-:-:S04]  /*0d00*/  FFMA R9, R0, R14, RZ ;  /* 0x0000000e00097223 */ /* 0x000fc800000000ff */
[----:B------:R-:W-:-:S04]  /*0d10*/  FFMA R10, R11, R9, R0 ;  /* 0x000000090b0a7223 */ /* 0x000fc80000000000 */
[----:B------:R-:W-:-:S04]  /*0d20*/  FFMA R9, R14, R10, R9 ;  /* 0x0000000a0e097223 */ /* 0x000fc80000000009 */
[----:B------:R-:W-:-:S04]  /*0d30*/  FFMA R10, R11, R9, R0 ;  /* 0x000000090b0a7223 */ /* 0x000fc80000000000 */
[----:B------:R-:W-:-:S05]  /*0d40*/  FFMA R0, R14, R10, R9 ;  /* 0x0000000a0e007223 */ /* 0x000fca0000000009 */
[----:B------:R-:W-:-:S04]  /*0d50*/  SHF.R.U32.HI R3, RZ, 0x17, R0 ;  /* 0x00000017ff037819 */ /* 0x000fc80000011600 */
[----:B------:R-:W-:-:S04]  /*0d60*/  LOP3.LUT R3, R3, 0xff, RZ, 0xc0, !PT ;  /* 0x000000ff03037812 */ /* 0x000fc800078ec0ff */
[----:B------:R-:W-:-:S04]  /*0d70*/  IADD3 R11, PT, PT, R3, R8, RZ ;  /* 0x00000008030b7210 */ /* 0x000fc80007ffe0ff */
[----:B------:R-:W-:-:S04]  /*0d80*/  IADD3 R3, PT, PT, R11, -0x1, RZ ;  /* 0xffffffff0b037810 */ /* 0x000fc80007ffe0ff */
[----:B------:R-:W-:-:S13]  /*0d90*/  ISETP.GE.U32.AND P0, PT, R3, 0xfe, PT ;  /* 0x000000fe0300780c */ /* 0x000fda0003f06070 */
[----:B------:R-:W-:Y:S05]  /*0da0*/  @!P0 BRA `(.L_x_14) ;  /* 0x0000000000808947 */ /* 0x000fea0003800000 */
[----:B------:R-:W-:-:S13]  /*0db0*/  ISETP.GT.AND P0, PT, R11, 0xfe, PT ;  /* 0x000000fe0b00780c */ /* 0x000fda0003f04270 */
[----:B------:R-:W-:Y:S05]  /*0dc0*/  @P0 BRA `(.L_x_15) ;  /* 0x00000000006c0947 */ /* 0x000fea0003800000 */
[----:B------:R-:W-:-:S13]  /*0dd0*/  ISETP.GE.AND P0, PT, R11, 0x1, PT ;  /* 0x000000010b00780c */ /* 0x000fda0003f06270 */
[----:B------:R-:W-:Y:S05]  /*0de0*/  @P0 BRA `(.L_x_16) ;  /* 0x0000000000740947 */ /* 0x000fea0003800000 */
[----:B------:R-:W-:Y:S02]  /*0df0*/  ISETP.GE.AND P0, PT, R11, -0x18, PT ;  /* 0xffffffe80b00780c */ /* 0x000fe40003f06270 */
[----:B------:R-:W-:-:S11]  /*0e00*/  LOP3.LUT R0, R0, 0x80000000, RZ, 0xc0, !PT ;  /* 0x8000000000007812 */ /* 0x000fd600078ec0ff */
[----:B------:R-:W-:Y:S05]  /*0e10*/  @!P0 BRA `(.L_x_16) ;  /* 0x0000000000688947 */ /* 0x000fea0003800000 */
[CCC-:B------:R-:W-:Y:S01]  /*0e20*/  FFMA.RZ R3, R14.reuse, R10.reuse, R9.reuse ;  /* 0x0000000a0e037223 */ /* 0x1c0fe2000000c009 */
[CCC-:B------:R-:W-:Y:S01]  /*0e30*/  FFMA.RM R8, R14.reuse, R10.reuse, R9.reuse ;  /* 0x0000000a0e087223 */ /* 0x1c0fe20000004009 */
[C---:B------:R-:W-:Y:S02]  /*0e40*/  ISETP.NE.AND P2, PT, R11.reuse, RZ, PT ;  /* 0x000000ff0b00720c */ /* 0x040fe40003f45270 */
[----:B------:R-:W-:Y:S02]  /*0e50*/  ISETP.NE.AND P1, PT, R11, RZ, PT ;  /* 0x000000ff0b00720c */ /* 0x000fe40003f25270 */
[----:B------:R-:W-:Y:S01]  /*0e60*/  LOP3.LUT R7, R3, 0x7fffff, RZ, 0xc0, !PT ;  /* 0x007fffff03077812 */ /* 0x000fe200078ec0ff */
[----:B------:R-:W-:Y:S01]  /*0e70*/  FFMA.RP R3, R14, R10, R9 ;  /* 0x0000000a0e037223 */ /* 0x000fe20000008009 */
[----:B------:R-:W-:Y:S02]  /*0e80*/  IADD3 R10, PT, PT, R11, 0x20, RZ ;  /* 0x000000200b0a7810 */ /* 0x000fe40007ffe0ff */
[----:B------:R-:W-:-:S02]  /*0e90*/  LOP3.LUT R7, R7, 0x800000, RZ, 0xfc, !PT ;  /* 0x0080000007077812 */ /* 0x000fc400078efcff */
[----:B------:R-:W-:Y:S02]  /*0ea0*/  IADD3 R9, PT, PT, -R11, RZ, RZ ;  /* 0x000000ff0b097210 */ /* 0x000fe40007ffe1ff */
[----:B------:R-:W-:Y:S02]  /*0eb0*/  SHF.L.U32 R10, R7, R10, RZ ;  /* 0x0000000a070a7219 */ /* 0x000fe400000006ff */
[----:B------:R-:W-:Y:S02]  /*0ec0*/  FSETP.NEU.FTZ.AND P0, PT, R3, R8, PT ;  /* 0x000000080300720b */ /* 0x000fe40003f1d000 */
[----:B------:R-:W-:Y:S02]  /*0ed0*/  SEL R8, R9, RZ, P2 ;  /* 0x000000ff09087207 */ /* 0x000fe40001000000 */
[----:B------:R-:W-:Y:S02]  /*0ee0*/  ISETP.NE.AND P1, PT, R10, RZ, P1 ;  /* 0x000000ff0a00720c */ /* 0x000fe40000f25270 */
[----:B------:R-:W-:-:S02]  /*0ef0*/  SHF.R.U32.HI R8, RZ, R8, R7 ;  /* 0x00000008ff087219 */ /* 0x000fc40000011607 */
[----:B------:R-:W-:Y:S02]  /*0f00*/  PLOP3.LUT P0, PT, P0, P1, PT, 0xf8, 0x8f ;  /* 0x00000000008f781c */ /* 0x000fe40000703f70 */
[----:B------:R-:W-:Y:S02]  /*0f10*/  SHF.R.U32.HI R10, RZ, 0x1, R8 ;  /* 0x00000001ff0a7819 */ /* 0x000fe40000011608 */
[----:B------:R-:W-:-:S04]  /*0f20*/  SEL R3, RZ, 0x1, !P0 ;  /* 0x00000001ff037807 */ /* 0x000fc80004000000 */
[----:B------:R-:W-:-:S04]  /*0f30*/  LOP3.LUT R3, R3, 0x1, R10, 0xf8, !PT ;  /* 0x0000000103037812 */ /* 0x000fc800078ef80a */
[----:B------:R-:W-:-:S04]  /*0f40*/  LOP3.LUT R3, R3, R8, RZ, 0xc0, !PT ;  /* 0x0000000803037212 */ /* 0x000fc800078ec0ff */
[----:B------:R-:W-:-:S04]  /*0f50*/  IADD3 R3, PT, PT, R10, R3, RZ ;  /* 0x000000030a037210 */ /* 0x000fc80007ffe0ff */
[----:B------:R-:W-:Y:S01]  /*0f60*/  LOP3.LUT R0, R3, R0, RZ, 0xfc, !PT ;  /* 0x0000000003007212 */ /* 0x000fe200078efcff */
[----:B------:R-:W-:Y:S06]  /*0f70*/  BRA `(.L_x_16) ;  /* 0x0000000000107947 */ /* 0x000fec0003800000 */
.L_x_15:
[----:B------:R-:W-:-:S04]  /*0f80*/  LOP3.LUT R0, R0, 0x80000000, RZ, 0xc0, !PT ;  /* 0x8000000000007812 */ /* 0x000fc800078ec0ff */
[----:B------:R-:W-:Y:S01]  /*0f90*/  LOP3.LUT R0, R0, 0x7f800000, RZ, 0xfc, !PT ;  /* 0x7f80000000007812 */ /* 0x000fe200078efcff */
[----:B------:R-:W-:Y:S06]  /*0fa0*/  BRA `(.L_x_16) ;  /* 0x0000000000047947 */ /* 0x000fec0003800000 */
.L_x_14:
[----:B------:R-:W-:-:S07]  /*0fb0*/  LEA R0, R8, R0, 0x17 ;  /* 0x0000000008007211 */ /* 0x000fce00078eb8ff */
.L_x_16:
[----:B------:R-:W-:Y:S05]  /*0fc0*/  BSYNC.RECONVERGENT B2 ;  /* 0x0000000000027941 */ /* 0x000fea0003800200 */
.L_x_13:
[----:B------:R-:W-:Y:S05]  /*0fd0*/  BRA `(.L_x_17) ;  /* 0x0000000000207947 */ /* 0x000fea0003800000 */
.L_x_12:
[----:B------:R-:W-:-:S04]  /*0fe0*/  LOP3.LUT R0, R3, 0x80000000, R0, 0x48, !PT ;  /* 0x8000000003007812 */ /* 0x000fc800078e4800 */
[----:B------:R-:W-:Y:S01]  /*0ff0*/  LOP3.LUT R0, R0, 0x7f800000, RZ, 0xfc, !PT ;  /* 0x7f80000000007812 */ /* 0x000fe200078efcff */
[----:B------:R-:W-:Y:S06]  /*1000*/  BRA `(.L_x_17) ;  /* 0x0000000000147947 */ /* 0x000fec0003800000 */
.L_x_11:
[----:B------:R-:W-:Y:S01]  /*1010*/  LOP3.LUT R0, R3, 0x80000000, R0, 0x48, !PT ;  /* 0x8000000003007812 */ /* 0x000fe200078e4800 */
[----:B------:R-:W-:Y:S06]  /*1020*/  BRA `(.L_x_17) ;  /* 0x00000000000c7947 */ /* 0x000fec0003800000 */
.L_x_10:
[----:B------:R-:W0:Y:S01]  /*1030*/  MUFU.RSQ R0, -QNAN ;  /* 0xffc0000000007908 */ /* 0x000e220000001400 */
[----:B------:R-:W-:Y:S05]  /*1040*/  BRA `(.L_x_17) ;  /* 0x0000000000047947 */ /* 0x000fea0003800000 */
.L_x_9:
[----:B------:R-:W-:-:S07]  /*1050*/  FADD.FTZ R0, R0, R3 ;  /* 0x0000000300007221 */ /* 0x000fce0000010000 */
.L_x_17:
[----:B------:R-:W-:Y:S05]  /*1060*/  BSYNC.RECONVERGENT B1 ;  /* 0x0000000000017941 */ /* 0x000fea0003800200 */
.L_x_7:
[----:B------:R-:W-:-:S04]  /*1070*/  HFMA2 R7, -RZ, RZ, 0, 0 ;  /* 0x00000000ff077431 */ /* 0x000fc800000001ff */
[----:B0-----:R-:W-:Y:S05]  /*1080*/  RET.REL.NODEC R6 `(_Z7GPUDoItPjii) ;  /* 0xffffffec06dc7950 */ /* 0x001fea0003c3ffff */
.L_x_18:
[----:B------:R-:W-:-:S00]  /*1090*/  BRA `(.L_x_18) ;  /* 0xfffffffc00fc7947 */ /* 0x000fc0000383ffff */
[----:B------:R-:W-:-:S00]  /*10a0*/  NOP ;  /* 0x0000000000007918 */ /* 0x000fc00000000000 */
        /* <DEDUP_REMOVED lines=13> */
.L_x_19:


//--------------------- .nv.shared.reserved.0     --------------------------
	.section	.nv.shared.reserved.0,"aw",@nobits
	.weak		__nv_reservedSMEM_offset_0_alias
	.size		__nv_reservedSMEM_offset_0_alias, 0, 64
	.other		__nv_reservedSMEM_offset_0_alias,@"STO_CUDA_RESERVED_SHARED STV_DEFAULT"
__nv_reservedSMEM_offset_0_alias:
	.zero		0
	.zero		64


//--------------------- .nv.constant0._Z7GPUDoItPjii --------------------------
	.section	.nv.constant0._Z7GPUDoItPjii,"a",@progbits
	.sectionflags	@""
	.align	4
.nv.constant0._Z7GPUDoItPjii:
	.zero		912


//--------------------- SYMBOLS --------------------------

	.type		.nv.reservedSmem.offset0,@object
	.size		.nv.reservedSmem.offset0,0x4
